	.headerflags	@"EF_CUDA_TEXMODE_UNIFIED EF_CUDA_64BIT_ADDRESS EF_CUDA_ACCELERATORS EF_CUDA_SM90 EF_CUDA_VIRTUAL_SM(EF_CUDA_SM90)"
	.elftype	@"ET_EXEC"


//--------------------- .nv.info                  --------------------------
	.section	.nv.info,"",@"SHT_CUDA_INFO"
	.align	4


	//----- nvinfo : EIATTR_REGCOUNT
	.align		4
        /*0000*/ 	.byte	0x04, 0x2f
        /*0002*/ 	.short	(.L_1 - .L_0)
	.align		4
.L_0:
        /*0004*/ 	.word	index@(triton_poi_fused__unsafe_index_add_mul_sub_20)
        /*0008*/ 	.word	0x00000014


	//----- nvinfo : EIATTR_MIN_STACK_SIZE
	.align		4
.L_1:
        /*000c*/ 	.byte	0x04, 0x12
        /*000e*/ 	.short	(.L_3 - .L_2)
	.align		4
.L_2:
        /*0010*/ 	.word	index@(triton_poi_fused__unsafe_index_add_mul_sub_20)
        /*0014*/ 	.word	0x00000000


	//----- nvinfo : EIATTR_FRAME_SIZE
	.align		4
.L_3:
        /*0018*/ 	.byte	0x04, 0x11
        /*001a*/ 	.short	(.L_5 - .L_4)
	.align		4
.L_4:
        /*001c*/ 	.word	index@(triton_poi_fused__unsafe_index_add_mul_sub_20)
        /*0020*/ 	.word	0x00000000


	//----- nvinfo : EIATTR_MIN_STACK_SIZE
	.align		4
.L_5:
        /*0024*/ 	.byte	0x04, 0x12
        /*0026*/ 	.short	(.L_7 - .L_6)
	.align		4
.L_6:
        /*0028*/ 	.word	index@(triton_poi_fused__unsafe_index_add_mul_sub_20)
        /*002c*/ 	.word	0x00000000
.L_7:


//--------------------- .nv.info.triton_poi_fused__unsafe_index_add_mul_sub_20 --------------------------
	.section	.nv.info.triton_poi_fused__unsafe_index_add_mul_sub_20,"",@"SHT_CUDA_INFO"
	.sectionflags	@""
	.align	4


	//----- nvinfo : EIATTR_CUDA_API_VERSION
	.align		4
        /*0000*/ 	.byte	0x04, 0x37
        /*0002*/ 	.short	(.L_9 - .L_8)
.L_8:
        /*0004*/ 	.word	0x0000007c


	//----- nvinfo : EIATTR_KPARAM_INFO
	.align		4
.L_9:
        /*0008*/ 	.byte	0x04, 0x17
        /*000a*/ 	.short	(.L_11 - .L_10)
.L_10:
        /*000c*/ 	.word	0x00000000
        /*0010*/ 	.short	0x0006
        /*0012*/ 	.short	0x0030
        /*0014*/ 	.byte	0x00, 0xf0, 0x11, 0x00


	//----- nvinfo : EIATTR_KPARAM_INFO
	.align		4
.L_11:
        /*0018*/ 	.byte	0x04, 0x17
        /*001a*/ 	.short	(.L_13 - .L_12)
.L_12:
        /*001c*/ 	.word	0x00000000
        /*0020*/ 	.short	0x0005
        /*0022*/ 	.short	0x0028
        /*0024*/ 	.byte	0x00, 0xf4, 0x21, 0x00


	//----- nvinfo : EIATTR_KPARAM_INFO
	.align		4
.L_13:
        /*0028*/ 	.byte	0x04, 0x17
        /*002a*/ 	.short	(.L_15 - .L_14)
.L_14:
        /*002c*/ 	.word	0x00000000
        /*0030*/ 	.short	0x0004
        /*0032*/ 	.short	0x0020
        /*0034*/ 	.byte	0x00, 0xf4, 0x21, 0x00


	//----- nvinfo : EIATTR_KPARAM_INFO
	.align		4
.L_15:
        /*0038*/ 	.byte	0x04, 0x17
        /*003a*/ 	.short	(.L_17 - .L_16)
.L_16:
        /*003c*/ 	.word	0x00000000
        /*0040*/ 	.short	0x0003
        /*0042*/ 	.short	0x0018
        /*0044*/ 	.byte	0x00, 0xf4, 0x21, 0x00


	//----- nvinfo : EIATTR_KPARAM_INFO
	.align		4
.L_17:
        /*0048*/ 	.byte	0x04, 0x17
        /*004a*/ 	.short	(.L_19 - .L_18)
.L_18:
        /*004c*/ 	.word	0x00000000
        /*0050*/ 	.short	0x0002
        /*0052*/ 	.short	0x0010
        /*0054*/ 	.byte	0x00, 0xf4, 0x21, 0x00


	//----- nvinfo : EIATTR_KPARAM_INFO
	.align		4
.L_19:
        /*0058*/ 	.byte	0x04, 0x17
        /*005a*/ 	.short	(.L_21 - .L_20)
.L_20:
        /*005c*/ 	.word	0x00000000
        /*0060*/ 	.short	0x0001
        /*0062*/ 	.short	0x0008
        /*0064*/ 	.byte	0x00, 0xf4, 0x21, 0x00


	//----- nvinfo : EIATTR_KPARAM_INFO
	.align		4
.L_21:
        /*0068*/ 	.byte	0x04, 0x17
        /*006a*/ 	.short	(.L_23 - .L_22)
.L_22:
        /*006c*/ 	.word	0x00000000
        /*0070*/ 	.short	0x0000
        /*0072*/ 	.short	0x0000
        /*0074*/ 	.byte	0x00, 0xf4, 0x21, 0x00


	//----- nvinfo : EIATTR_SPARSE_MMA_MASK
	.align		4
.L_23:
        /*0078*/ 	.byte	0x03, 0x50
        /*007a*/ 	.short	0x0000


	//----- nvinfo : EIATTR_MAXREG_COUNT
	.align		4
        /*007c*/ 	.byte	0x03, 0x1b
        /*007e*/ 	.short	0x00ff


	//----- nvinfo : EIATTR_EXIT_INSTR_OFFSETS
	.align		4
        /*0080*/ 	.byte	0x04, 0x1c
        /*0082*/ 	.short	(.L_25 - .L_24)


	//   ....[0]....
.L_24:
        /*0084*/ 	.word	0x000003b0


	//----- nvinfo : EIATTR_REQNTID
	.align		4
.L_25:
        /*0088*/ 	.byte	0x04, 0x10
        /*008a*/ 	.short	(.L_27 - .L_26)
.L_26:
        /*008c*/ 	.word	0x00000080
        /*0090*/ 	.word	0x00000001
        /*0094*/ 	.word	0x00000001


	//----- nvinfo : EIATTR_CBANK_PARAM_SIZE
	.align		4
.L_27:
        /*0098*/ 	.byte	0x03, 0x19
        /*009a*/ 	.short	0x0034


	//----- nvinfo : EIATTR_PARAM_CBANK
	.align		4
        /*009c*/ 	.byte	0x04, 0x0a
        /*009e*/ 	.short	(.L_29 - .L_28)
	.align		4
.L_28:
        /*00a0*/ 	.word	index@(.nv.constant0.triton_poi_fused__unsafe_index_add_mul_sub_20)
        /*00a4*/ 	.short	0x0210
        /*00a6*/ 	.short	0x0034


	//----- nvinfo : EIATTR_SW_WAR
	.align		4
.L_29:
        /*00a8*/ 	.byte	0x04, 0x36
        /*00aa*/ 	.short	(.L_31 - .L_30)
.L_30:
        /*00ac*/ 	.word	0x00000008
.L_31:


//--------------------- .nv.callgraph             --------------------------
	.section	.nv.callgraph,"",@"SHT_CUDA_CALLGRAPH"
	.align	4
	.sectionentsize	8
	.align		4
        /*0000*/ 	.word	0x00000000
	.align		4
        /*0004*/ 	.word	0xffffffff
	.align		4
        /*0008*/ 	.word	0x00000000
	.align		4
        /*000c*/ 	.word	0xfffffffe
	.align		4
        /*0010*/ 	.word	0x00000000
	.align		4
        /*0014*/ 	.word	0xfffffffd
	.align		4
        /*0018*/ 	.word	0x00000000
	.align		4
        /*001c*/ 	.word	0xfffffffc


//--------------------- .text.triton_poi_fused__unsafe_index_add_mul_sub_20 --------------------------
	.section	.text.triton_poi_fused__unsafe_index_add_mul_sub_20,"ax",@progbits
	.align	128
        .global         triton_poi_fused__unsafe_index_add_mul_sub_20
        .type           triton_poi_fused__unsafe_index_add_mul_sub_20,@function
        .size           triton_poi_fused__unsafe_index_add_mul_sub_20,(.L_x_1 - triton_poi_fused__unsafe_index_add_mul_sub_20)
        .other          triton_poi_fused__unsafe_index_add_mul_sub_20,@"STO_CUDA_ENTRY STV_DEFAULT"
triton_poi_fused__unsafe_index_add_mul_sub_20:
.text.triton_poi_fused__unsafe_index_add_mul_sub_20:
[----:B------:R-:W-:Y:S01]  /*0000*/  LDC R1, c[0x0][0x28] ;  /* 0x00000a00ff017b82 */ /* 0x000fe20000000800 */
[----:B------:R-:W1:Y:S07]  /*0010*/  S2R R3, SR_TID.X ;  /* 0x0000000000037919 */ /* 0x000e6e0000002100 */
[----:B------:R-:W2:Y:S01]  /*0020*/  LDC.64 R8, c[0x0][0x210] ;  /* 0x00008400ff087b82 */ /* 0x000ea20000000a00 */
[----:B------:R-:W-:Y:S01]  /*0030*/  ULDC.64 UR4, c[0x0][0x208] ;  /* 0x0000820000047ab9 */ /* 0x000fe20000000a00 */
[----:B------:R-:W-:Y:S01]  /*0040*/  ULDC.64 UR6, c[0x0][0x220] ;  /* 0x0000880000067ab9 */ /* 0x000fe20000000a00 */
[----:B------:R-:W3:Y:S05]  /*0050*/  S2R R4, SR_CTAID.X ;  /* 0x0000000000047919 */ /* 0x000eea0000002500 */
[----:B------:R-:W4:Y:S01]  /*0060*/  LDC.64 R10, c[0x0][0x218] ;  /* 0x00008600ff0a7b82 */ /* 0x000f220000000a00 */
[----:B-1----:R-:W-:-:S05]  /*0070*/  LOP3.LUT R3, R3, 0x7f, RZ, 0xc0, !PT ;  /* 0x0000007f03037812 */ /* 0x002fca00078ec0ff */
[----:B---3--:R-:W-:-:S05]  /*0080*/  IMAD R0, R4, 0x80, R3 ;  /* 0x0000008004007824 */ /* 0x008fca00078e0203 */
[----:B------:R-:W-:-:S04]  /*0090*/  SHF.R.S32.HI R3, RZ, 0x1f, R0 ;  /* 0x0000001fff037819 */ /* 0x000fc80000011400 */
[----:B------:R-:W-:-:S04]  /*00a0*/  LEA.HI R5, R3, R0, RZ, 0x4 ;  /* 0x0000000003057211 */ /* 0x000fc800078f20ff */
[----:B------:R-:W-:Y:S02]  /*00b0*/  SHF.R.S32.HI R6, RZ, 0x4, R5 ;  /* 0x00000004ff067819 */ /* 0x000fe40000011405 */
[----:B------:R-:W-:Y:S02]  /*00c0*/  LOP3.LUT R5, R5, 0xfffffff0, RZ, 0xc0, !PT ;  /* 0xfffffff005057812 */ /* 0x000fe400078ec0ff */
[----:B------:R-:W-:-:S04]  /*00d0*/  LEA.HI R2, R6, R6, RZ, 0x4 ;  /* 0x0000000606027211 */ /* 0x000fc800078f20ff */
[----:B------:R-:W-:Y:S02]  /*00e0*/  LOP3.LUT R7, R2, 0xfffffff0, RZ, 0xc0, !PT ;  /* 0xfffffff002077812 */ /* 0x000fe400078ec0ff */
[----:B------:R-:W1:Y:S03]  /*00f0*/  LDC.64 R2, c[0x0][0x228] ;  /* 0x00008a00ff027b82 */ /* 0x000e660000000a00 */
[----:B------:R-:W-:-:S04]  /*0100*/  IMAD.IADD R7, R6, 0x1, -R7 ;  /* 0x0000000106077824 */ /* 0x000fc800078e0a07 */
[----:B--2---:R-:W-:-:S06]  /*0110*/  IMAD.WIDE R8, R7, 0x8, R8 ;  /* 0x0000000807087825 */ /* 0x004fcc00078e0208 */
[----:B------:R-:W2:Y:S01]  /*0120*/  LDG.E.EL.64 R8, desc[UR4][R8.64] ;  /* 0x0000000408087981 */ /* 0x000ea2000c2e1b00 */
[----:B------:R-:W-:-:S04]  /*0130*/  IMAD.IADD R5, R0, 0x1, -R5 ;  /* 0x0000000100057824 */ /* 0x000fc800078e0a05 */
[----:B----4-:R-:W-:-:S04]  /*0140*/  IMAD.WIDE R10, R5, 0x8, R10 ;  /* 0x00000008050a7825 */ /* 0x010fc800078e020a */
[----:B-1----:R-:W-:Y:S02]  /*0150*/  IMAD.WIDE R6, R5, 0x8, R2 ;  /* 0x0000000805067825 */ /* 0x002fe400078e0202 */
[----:B------:R-:W3:Y:S04]  /*0160*/  LDG.E.EL.64 R10, desc[UR4][R10.64] ;  /* 0x000000040a0a7981 */ /* 0x000ee8000c2e1b00 */
[----:B------:R-:W4:Y:S01]  /*0170*/  LDG.E.EL.64 R6, desc[UR4][R6.64] ;  /* 0x0000000406067981 */ /* 0x000f22000c2e1b00 */
[----:B--2---:R-:W-:-:S04]  /*0180*/  SHF.R.U32.HI R3, RZ, 0x1c, R9 ;  /* 0x0000001cff037819 */ /* 0x004fc80000011609 */
[----:B------:R-:W-:-:S04]  /*0190*/  LOP3.LUT R3, R3, 0x8, RZ, 0xc0, !PT ;  /* 0x0000000803037812 */ /* 0x000fc800078ec0ff */
[----:B------:R-:W-:Y:S02]  /*01a0*/  IADD3 R16, P0, R8, R3, RZ ;  /* 0x0000000308107210 */ /* 0x000fe40007f1e0ff */
[----:B------:R-:W1:Y:S01]  /*01b0*/  LDC.64 R2, c[0x0][0x230] ;  /* 0x00008c00ff027b82 */ /* 0x000e620000000a00 */
[----:B---3--:R-:W-:Y:S02]  /*01c0*/  LEA R14, P1, R10, UR6, 0x2 ;  /* 0x000000060a0e7c11 */ /* 0x008fe4000f8210ff */
[----:B------:R-:W-:Y:S01]  /*01d0*/  IMAD.X R17, RZ, RZ, R9, P0 ;  /* 0x000000ffff117224 */ /* 0x000fe200000e0609 */
[----:B------:R-:W-:Y:S02]  /*01e0*/  SHF.R.S32.HI R9, RZ, 0x18, R4 ;  /* 0x00000018ff097819 */ /* 0x000fe40000011404 */
[----:B------:R-:W-:Y:S02]  /*01f0*/  SHF.R.U32.HI R13, RZ, 0x1a, R11 ;  /* 0x0000001aff0d7819 */ /* 0x000fe4000001160b */
[----:B----4-:R-:W-:-:S02]  /*0200*/  SHF.R.U32.HI R4, RZ, 0x1a, R7 ;  /* 0x0000001aff047819 */ /* 0x010fc40000011607 */
[----:B------:R-:W-:Y:S02]  /*0210*/  SGXT R9, R9, 0x1 ;  /* 0x000000010909781a */ /* 0x000fe40000000200 */
[----:B------:R-:W-:Y:S01]  /*0220*/  LEA.HI.X R15, R10, UR7, R11, 0x2, P1 ;  /* 0x000000070a0f7c11 */ /* 0x000fe200088f140b */
[----:B------:R-:W-:Y:S01]  /*0230*/  IMAD.SHL.U32 R10, R16, 0x20, RZ ;  /* 0x00000020100a7824 */ /* 0x000fe200078e00ff */
[----:B------:R-:W-:Y:S02]  /*0240*/  LEA R11, P2, R6, UR6, 0x2 ;  /* 0x00000006060b7c11 */ /* 0x000fe4000f8410ff */
[----:B------:R-:W-:Y:S02]  /*0250*/  LOP3.LUT R4, R4, 0x20, RZ, 0xc0, !PT ;  /* 0x0000002004047812 */ /* 0x000fe400078ec0ff */
[----:B------:R-:W-:Y:S02]  /*0260*/  LOP3.LUT R13, R13, 0x20, RZ, 0xc0, !PT ;  /* 0x000000200d0d7812 */ /* 0x000fe400078ec0ff */
[----:B------:R-:W-:-:S02]  /*0270*/  LEA.HI R9, R9, R0, RZ, 0x8 ;  /* 0x0000000009097211 */ /* 0x000fc400078f40ff */
[----:B------:R-:W-:Y:S02]  /*0280*/  LEA.HI.X R7, R6, UR7, R7, 0x2, P2 ;  /* 0x0000000706077c11 */ /* 0x000fe400090f1407 */
[----:B------:R-:W-:Y:S01]  /*0290*/  IADD3 R6, P2, P3, R10, R11, R4 ;  /* 0x0000000b0a067210 */ /* 0x000fe20007b5e004 */
[----:B-1----:R-:W-:Y:S01]  /*02a0*/  IMAD.WIDE R2, R5, 0x4, R2 ;  /* 0x0000000405027825 */ /* 0x002fe200078e0202 */
[----:B------:R-:W-:Y:S02]  /*02b0*/  SHF.L.U64.HI R12, R16, 0x5, R17 ;  /* 0x00000005100c7819 */ /* 0x000fe40000010211 */
[----:B------:R-:W-:Y:S02]  /*02c0*/  IADD3 R8, P1, P0, R10, R14, R13 ;  /* 0x0000000e0a087210 */ /* 0x000fe4000783e00d */
[----:B------:R-:W-:Y:S01]  /*02d0*/  SHF.R.S32.HI R4, RZ, 0x8, R9 ;  /* 0x00000008ff047819 */ /* 0x000fe20000011409 */
[----:B------:R-:W2:Y:S01]  /*02e0*/  LDG.E.EL R2, desc[UR4][R2.64] ;  /* 0x0000000402027981 */ /* 0x000ea2000c2e1900 */
[----:B------:R-:W-:-:S02]  /*02f0*/  IADD3.X R9, R12, R15, RZ, P1, P0 ;  /* 0x0000000f0c097210 */ /* 0x000fc40000fe04ff */
[----:B------:R-:W-:Y:S01]  /*0300*/  IADD3.X R7, R12, R7, RZ, P2, P3 ;  /* 0x000000070c077210 */ /* 0x000fe200017e64ff */
[----:B------:R-:W-:Y:S02]  /*0310*/  IMAD.SHL.U32 R11, R4, 0x40, RZ ;  /* 0x00000040040b7824 */ /* 0x000fe400078e00ff */
[----:B------:R-:W1:Y:S02]  /*0320*/  LDC.64 R4, c[0x0][0x238] ;  /* 0x00008e00ff047b82 */ /* 0x000e640000000a00 */
[----:B------:R-:W-:-:S04]  /*0330*/  IMAD.WIDE R8, R11, 0x4, R8 ;  /* 0x000000040b087825 */ /* 0x000fc800078e0208 */
[----:B------:R-:W-:Y:S02]  /*0340*/  IMAD.WIDE R6, R11, 0x4, R6 ;  /* 0x000000040b067825 */ /* 0x000fe400078e0206 */
[----:B------:R-:W3:Y:S04]  /*0350*/  LDG.E.EL R9, desc[UR4][R8.64] ;  /* 0x0000000408097981 */ /* 0x000ee8000c2e1900 */
[----:B------:R-:W3:Y:S01]  /*0360*/  LDG.E.EL R6, desc[UR4][R6.64] ;  /* 0x0000000406067981 */ /* 0x000ee2000c2e1900 */
[----:B-1----:R-:W-:-:S04]  /*0370*/  IMAD.WIDE R4, R0, 0x4, R4 ;  /* 0x0000000400047825 */ /* 0x002fc800078e0204 */
[----:B---3--:R-:W-:-:S04]  /*0380*/  FADD R10, -R9, R6 ;  /* 0x00000006090a7221 */ /* 0x008fc80000000100 */
[----:B--2---:R-:W-:-:S05]  /*0390*/  FFMA R11, R2, R10, R9 ;  /* 0x0000000a020b7223 */ /* 0x004fca0000000009 */
[----:B------:R-:W-:Y:S01]  /*03a0*/  STG.E desc[UR4][R4.64], R11 ;  /* 0x0000000b04007986 */ /* 0x000fe2000c101904 */
[----:B------:R-:W-:Y:S05]  /*03b0*/  EXIT ;  /* 0x000000000000794d */ /* 0x000fea0003800000 */
.L_x_0:
[----:B------:R-:W-:-:S00]  /*03c0*/  BRA `(.L_x_0) ;  /* 0xfffffffc00fc7947 */ /* 0x000fc0000383ffff */
[----:B------:R-:W-:-:S00]  /*03d0*/  NOP ;  /* 0x0000000000007918 */ /* 0x000fc00000000000 */
        /* <DEDUP_REMOVED lines=10> */
.L_x_1:


//--------------------- .nv.constant0.triton_poi_fused__unsafe_index_add_mul_sub_20 --------------------------
	.section	.nv.constant0.triton_poi_fused__unsafe_index_add_mul_sub_20,"a",@progbits
	.sectionflags	@""
	.align	4
.nv.constant0.triton_poi_fused__unsafe_index_add_mul_sub_20:
	.zero		580
